	.headerflags	@"EF_CUDA_TEXMODE_UNIFIED EF_CUDA_64BIT_ADDRESS EF_CUDA_ACCELERATORS EF_CUDA_SM90 EF_CUDA_VIRTUAL_SM(EF_CUDA_SM90)"
	.elftype	@"ET_EXEC"


//--------------------- .nv.info                  --------------------------
	.section	.nv.info,"",@"SHT_CUDA_INFO"
	.align	4


	//----- nvinfo : EIATTR_REGCOUNT
	.align		4
        /*0000*/ 	.byte	0x04, 0x2f
        /*0002*/ 	.short	(.L_1 - .L_0)
	.align		4
.L_0:
        /*0004*/ 	.word	index@(triton_poi_fused_repeat_0)
        /*0008*/ 	.word	0x0000000c


	//----- nvinfo : EIATTR_MIN_STACK_SIZE
	.align		4
.L_1:
        /*000c*/ 	.byte	0x04, 0x12
        /*000e*/ 	.short	(.L_3 - .L_2)
	.align		4
.L_2:
        /*0010*/ 	.word	index@(triton_poi_fused_repeat_0)
        /*0014*/ 	.word	0x00000000


	//----- nvinfo : EIATTR_FRAME_SIZE
	.align		4
.L_3:
        /*0018*/ 	.byte	0x04, 0x11
        /*001a*/ 	.short	(.L_5 - .L_4)
	.align		4
.L_4:
        /*001c*/ 	.word	index@(triton_poi_fused_repeat_0)
        /*0020*/ 	.word	0x00000000


	//----- nvinfo : EIATTR_MIN_STACK_SIZE
	.align		4
.L_5:
        /*0024*/ 	.byte	0x04, 0x12
        /*0026*/ 	.short	(.L_7 - .L_6)
	.align		4
.L_6:
        /*0028*/ 	.word	index@(triton_poi_fused_repeat_0)
        /*002c*/ 	.word	0x00000000
.L_7:


//--------------------- .nv.info.triton_poi_fused_repeat_0 --------------------------
	.section	.nv.info.triton_poi_fused_repeat_0,"",@"SHT_CUDA_INFO"
	.sectionflags	@""
	.align	4


	//----- nvinfo : EIATTR_CUDA_API_VERSION
	.align		4
        /*0000*/ 	.byte	0x04, 0x37
        /*0002*/ 	.short	(.L_9 - .L_8)
.L_8:
        /*0004*/ 	.word	0x0000007c


	//----- nvinfo : EIATTR_KPARAM_INFO
	.align		4
.L_9:
        /*0008*/ 	.byte	0x04, 0x17
        /*000a*/ 	.short	(.L_11 - .L_10)
.L_10:
        /*000c*/ 	.word	0x00000000
        /*0010*/ 	.short	0x0002
        /*0012*/ 	.short	0x0010
        /*0014*/ 	.byte	0x00, 0xf0, 0x11, 0x00


	//----- nvinfo : EIATTR_KPARAM_INFO
	.align		4
.L_11:
        /*0018*/ 	.byte	0x04, 0x17
        /*001a*/ 	.short	(.L_13 - .L_12)
.L_12:
        /*001c*/ 	.word	0x00000000
        /*0020*/ 	.short	0x0001
        /*0022*/ 	.short	0x0008
        /*0024*/ 	.byte	0x00, 0xf4, 0x21, 0x00


	//----- nvinfo : EIATTR_KPARAM_INFO
	.align		4
.L_13:
        /*0028*/ 	.byte	0x04, 0x17
        /*002a*/ 	.short	(.L_15 - .L_14)
.L_14:
        /*002c*/ 	.word	0x00000000
        /*0030*/ 	.short	0x0000
        /*0032*/ 	.short	0x0000
        /*0034*/ 	.byte	0x00, 0xf4, 0x21, 0x00


	//----- nvinfo : EIATTR_SPARSE_MMA_MASK
	.align		4
.L_15:
        /*0038*/ 	.byte	0x03, 0x50
        /*003a*/ 	.short	0x0000


	//----- nvinfo : EIATTR_MAXREG_COUNT
	.align		4
        /*003c*/ 	.byte	0x03, 0x1b
        /*003e*/ 	.short	0x00ff


	//----- nvinfo : EIATTR_EXIT_INSTR_OFFSETS
	.align		4
        /*0040*/ 	.byte	0x04, 0x1c
        /*0042*/ 	.short	(.L_17 - .L_16)


	//   ....[0]....
.L_16:
        /*0044*/ 	.word	0x00000140


	//   ....[1]....
        /*0048*/ 	.word	0x00000160


	//----- nvinfo : EIATTR_REQNTID
	.align		4
.L_17:
        /*004c*/ 	.byte	0x04, 0x10
        /*004e*/ 	.short	(.L_19 - .L_18)
.L_18:
        /*0050*/ 	.word	0x00000080
        /*0054*/ 	.word	0x00000001
        /*0058*/ 	.word	0x00000001


	//----- nvinfo : EIATTR_CRS_STACK_SIZE
	.align		4
.L_19:
        /*005c*/ 	.byte	0x04, 0x1e
        /*005e*/ 	.short	(.L_21 - .L_20)
.L_20:
        /*0060*/ 	.word	0x00000000


	//----- nvinfo : EIATTR_CBANK_PARAM_SIZE
	.align		4
.L_21:
        /*0064*/ 	.byte	0x03, 0x19
        /*0066*/ 	.short	0x0014


	//----- nvinfo : EIATTR_PARAM_CBANK
	.align		4
        /*0068*/ 	.byte	0x04, 0x0a
        /*006a*/ 	.short	(.L_23 - .L_22)
	.align		4
.L_22:
        /*006c*/ 	.word	index@(.nv.constant0.triton_poi_fused_repeat_0)
        /*0070*/ 	.short	0x0210
        /*0072*/ 	.short	0x0014


	//----- nvinfo : EIATTR_SW_WAR
	.align		4
.L_23:
        /*0074*/ 	.byte	0x04, 0x36
        /*0076*/ 	.short	(.L_25 - .L_24)
.L_24:
        /*0078*/ 	.word	0x00000008
.L_25:


//--------------------- .nv.callgraph             --------------------------
	.section	.nv.callgraph,"",@"SHT_CUDA_CALLGRAPH"
	.align	4
	.sectionentsize	8
	.align		4
        /*0000*/ 	.word	0x00000000
	.align		4
        /*0004*/ 	.word	0xffffffff
	.align		4
        /*0008*/ 	.word	0x00000000
	.align		4
        /*000c*/ 	.word	0xfffffffe
	.align		4
        /*0010*/ 	.word	0x00000000
	.align		4
        /*0014*/ 	.word	0xfffffffd
	.align		4
        /*0018*/ 	.word	0x00000000
	.align		4
        /*001c*/ 	.word	0xfffffffc


//--------------------- .text.triton_poi_fused_repeat_0 --------------------------
	.section	.text.triton_poi_fused_repeat_0,"ax",@progbits
	.align	128
        .global         triton_poi_fused_repeat_0
        .type           triton_poi_fused_repeat_0,@function
        .size           triton_poi_fused_repeat_0,(.L_x_3 - triton_poi_fused_repeat_0)
        .other          triton_poi_fused_repeat_0,@"STO_CUDA_ENTRY STV_DEFAULT"
triton_poi_fused_repeat_0:
.text.triton_poi_fused_repeat_0:
[----:B------:R-:W0:Y:S02]  /*0000*/  LDC R1, c[0x0][0x28] ;  /* 0x00000a00ff017b82 */ /* 0x000e240000000800 */
[----:B------:R-:W1:Y:S01]  /*0010*/  S2R R0, SR_TID.X ;  /* 0x0000000000007919 */ /* 0x000e620000002100 */
[----:B------:R-:W2:Y:S01]  /*0020*/  LDC.64 R4, c[0x0][0x218] ;  /* 0x00008600ff047b82 */ /* 0x000ea20000000a00 */
[----:B------:R-:W-:Y:S01]  /*0030*/  ULDC.64 UR4, c[0x0][0x208] ;  /* 0x0000820000047ab9 */ /* 0x000fe20000000a00 */
[----:B------:R-:W-:Y:S01]  /*0040*/  BSSY B0, `(.L_x_0) ;  /* 0x000000f000007945 */ /* 0x000fe20003800000 */
[----:B------:R-:W3:Y:S05]  /*0050*/  S2R R7, SR_CTAID.X ;  /* 0x0000000000077919 */ /* 0x000eea0000002500 */
[----:B------:R-:W4:Y:S01]  /*0060*/  LDC.64 R2, c[0x0][0x210] ;  /* 0x00008400ff027b82 */ /* 0x000f220000000a00 */
[----:B-1----:R-:W-:-:S04]  /*0070*/  LOP3.LUT R0, R0, 0x7f, RZ, 0xc0, !PT ;  /* 0x0000007f00007812 */ /* 0x002fc800078ec0ff */
[----:B---3--:R-:W-:-:S04]  /*0080*/  LEA R7, R7, R0, 0x7 ;  /* 0x0000000007077211 */ /* 0x008fc800078e38ff */
[C---:B------:R-:W-:Y:S01]  /*0090*/  ISETP.GE.AND P0, PT, R7.reuse, 0x4ec4, PT ;  /* 0x00004ec40700780c */ /* 0x040fe20003f06270 */
[----:B------:R-:W-:-:S04]  /*00a0*/  IMAD.HI R0, R7, 0x1a004e01, RZ ;  /* 0x1a004e0107007827 */ /* 0x000fc800078e02ff */
[----:B--2---:R-:W-:Y:S01]  /*00b0*/  IMAD.WIDE R4, R7, 0x4, R4 ;  /* 0x0000000407047825 */ /* 0x004fe200078e0204 */
[----:B------:R-:W-:-:S04]  /*00c0*/  SHF.R.U32.HI R9, RZ, 0x1f, R0 ;  /* 0x0000001fff097819 */ /* 0x000fc80000011600 */
[----:B------:R-:W-:-:S05]  /*00d0*/  LEA.HI.SX32 R0, R0, R9, 0x17 ;  /* 0x0000000900007211 */ /* 0x000fca00078fbaff */
[----:B------:R-:W-:Y:S01]  /*00e0*/  IMAD R9, R0, -0x13b1, R7 ;  /* 0xffffec4f00097824 */ /* 0x000fe200078e0207 */
[----:B------:R-:W-:-:S03]  /*00f0*/  HFMA2.MMA R7, -RZ, RZ, 0, 0 ;  /* 0x00000000ff077435 */ /* 0x000fc600000001ff */
[----:B----4-:R-:W-:Y:S01]  /*0100*/  IMAD.WIDE R2, R9, 0x4, R2 ;  /* 0x0000000409027825 */ /* 0x010fe200078e0202 */
[----:B------:R-:W-:Y:S07]  /*0110*/  @P0 BRA `(.L_x_1) ;  /* 0x0000000000040947 */ /* 0x000fee0003800000 */
[----:B------:R1:W5:Y:S02]  /*0120*/  LDG.E.EL R7, desc[UR4][R2.64] ;  /* 0x0000000402077981 */ /* 0x000364000c2e1900 */
.L_x_1:
[----:B------:R-:W-:Y:S05]  /*0130*/  BSYNC B0 ;  /* 0x0000000000007941 */ /* 0x000fea0003800000 */
.L_x_0:
[----:B------:R-:W-:Y:S05]  /*0140*/  @P0 EXIT ;  /* 0x000000000000094d */ /* 0x000fea0003800000 */
[----:B-----5:R-:W-:Y:S01]  /*0150*/  STG.E desc[UR4][R4.64], R7 ;  /* 0x0000000704007986 */ /* 0x020fe2000c101904 */
[----:B------:R-:W-:Y:S05]  /*0160*/  EXIT ;  /* 0x000000000000794d */ /* 0x000fea0003800000 */
.L_x_2:
[----:B------:R-:W-:-:S00]  /*0170*/  BRA `(.L_x_2) ;  /* 0xfffffffc00fc7947 */ /* 0x000fc0000383ffff */
[----:B------:R-:W-:-:S00]  /*0180*/  NOP ;  /* 0x0000000000007918 */ /* 0x000fc00000000000 */
[----:B------:R-:W-:-:S00]  /*0190*/  NOP ;  /* 0x0000000000007918 */ /* 0x000fc00000000000 */
[----:B------:R-:W-:-:S00]  /*01a0*/  NOP ;  /* 0x0000000000007918 */ /* 0x000fc00000000000 */
[----:B------:R-:W-:-:S00]  /*01b0*/  NOP ;  /* 0x0000000000007918 */ /* 0x000fc00000000000 */
[----:B------:R-:W-:-:S00]  /*01c0*/  NOP ;  /* 0x0000000000007918 */ /* 0x000fc00000000000 */
[----:B------:R-:W-:-:S00]  /*01d0*/  NOP ;  /* 0x0000000000007918 */ /* 0x000fc00000000000 */
[----:B------:R-:W-:-:S00]  /*01e0*/  NOP ;  /* 0x0000000000007918 */ /* 0x000fc00000000000 */
[----:B------:R-:W-:-:S00]  /*01f0*/  NOP ;  /* 0x0000000000007918 */ /* 0x000fc00000000000 */
.L_x_3:


//--------------------- .nv.constant0.triton_poi_fused_repeat_0 --------------------------
	.section	.nv.constant0.triton_poi_fused_repeat_0,"a",@progbits
	.sectionflags	@""
	.align	4
.nv.constant0.triton_poi_fused_repeat_0:
	.zero		548
